//
// Generated by NVIDIA NVVM Compiler
//
// Compiler Build ID: CL-36424714
// Cuda compilation tools, release 13.0, V13.0.88
// Based on NVVM 20.0.0
//

.version 9.0
.target sm_100
.address_size 64

	// .globl	_Z8gemm_mmaPaS_Pi
// _ZZ8gemm_mmaPaS_PiE4sh_A has been demoted
// _ZZ8gemm_mmaPaS_PiE4sh_B has been demoted

.visible .entry _Z8gemm_mmaPaS_Pi(
	.param .u64 .ptr .align 1 _Z8gemm_mmaPaS_Pi_param_0,
	.param .u64 .ptr .align 1 _Z8gemm_mmaPaS_Pi_param_1,
	.param .u64 .ptr .align 1 _Z8gemm_mmaPaS_Pi_param_2
)
{
	.reg .pred 	%p<2>;
	.reg .b16 	%rs<25>;
	.reg .b32 	%r<60>;
	.reg .b64 	%rd<46>;
	// demoted variable
	.shared .align 128 .b8 _ZZ8gemm_mmaPaS_PiE4sh_A[512];
	// demoted variable
	.shared .align 128 .b8 _ZZ8gemm_mmaPaS_PiE4sh_B[256];
	ld.param.u64 	%rd11, [_Z8gemm_mmaPaS_Pi_param_0];
	ld.param.u64 	%rd12, [_Z8gemm_mmaPaS_Pi_param_1];
	ld.param.u64 	%rd10, [_Z8gemm_mmaPaS_Pi_param_2];
	cvta.to.global.u64 	%rd13, %rd11;
	cvta.to.global.u64 	%rd14, %rd12;
	mov.u32 	%r17, %ctaid.y;
	shl.b32 	%r18, %r17, 16;
	cvt.u64.u32 	%rd1, %r18;
	mov.u32 	%r1, %ctaid.x;
	shl.b32 	%r19, %r1, 15;
	mov.u32 	%r2, %tid.x;
	shl.b32 	%r20, %r2, 5;
	and.b32  	%r21, %r20, 480;
	cvt.u64.u32 	%rd15, %r21;
	and.b32  	%r22, %r2, 1008;
	cvt.u64.u32 	%rd16, %r22;
	mov.u32 	%r23, _ZZ8gemm_mmaPaS_PiE4sh_A;
	cvt.u64.u32 	%rd17, %r23;
	cvta.shared.u64 	%rd18, %rd17;
	add.s64 	%rd19, %rd16, %rd18;
	add.s64 	%rd20, %rd19, %rd15;
	cvta.to.shared.u64 	%rd21, %rd20;
	cvt.u32.u64 	%r24, %rd21;
	cvt.u64.u32 	%rd2, %r24;
	add.s32 	%r3, %r23, %r2;
	mov.u32 	%r25, _ZZ8gemm_mmaPaS_PiE4sh_B;
	add.s32 	%r4, %r25, %r2;
	and.b32  	%r26, %r20, 224;
	cvt.u64.u32 	%rd22, %r26;
	cvt.u64.u32 	%rd23, %r25;
	cvta.shared.u64 	%rd24, %rd23;
	add.s64 	%rd25, %rd22, %rd24;
	shl.b32 	%r5, %r2, 1;
	and.b32  	%r27, %r5, 16;
	cvt.u64.u32 	%rd26, %r27;
	add.s64 	%rd27, %rd25, %rd26;
	cvta.to.shared.u64 	%rd28, %rd27;
	cvt.u32.u64 	%r28, %rd28;
	cvt.u64.u32 	%rd3, %r28;
	or.b32  	%r29, %r18, %r2;
	cvt.u64.u32 	%rd29, %r29;
	add.s64 	%rd30, %rd29, %rd13;
	add.s64 	%rd45, %rd30, 32768;
	or.b32  	%r30, %r2, %r19;
	cvt.u64.u32 	%rd31, %r30;
	add.s64 	%rd32, %rd31, %rd14;
	add.s64 	%rd44, %rd32, 16384;
	mov.b32 	%r55, 0;
	mov.u32 	%r56, %r55;
	mov.u32 	%r57, %r55;
	mov.u32 	%r58, %r55;
	mov.u32 	%r59, %r55;
$L__BB0_1:
	ld.global.u8 	%rs1, [%rd45+-32768];
	st.shared.u8 	[%r3], %rs1;
	ld.global.u8 	%rs2, [%rd45+-28672];
	st.shared.u8 	[%r3+32], %rs2;
	ld.global.u8 	%rs3, [%rd45+-24576];
	st.shared.u8 	[%r3+64], %rs3;
	ld.global.u8 	%rs4, [%rd45+-20480];
	st.shared.u8 	[%r3+96], %rs4;
	ld.global.u8 	%rs5, [%rd45+-16384];
	st.shared.u8 	[%r3+128], %rs5;
	ld.global.u8 	%rs6, [%rd45+-12288];
	st.shared.u8 	[%r3+160], %rs6;
	ld.global.u8 	%rs7, [%rd45+-8192];
	st.shared.u8 	[%r3+192], %rs7;
	ld.global.u8 	%rs8, [%rd45+-4096];
	st.shared.u8 	[%r3+224], %rs8;
	ld.global.u8 	%rs9, [%rd45];
	st.shared.u8 	[%r3+256], %rs9;
	ld.global.u8 	%rs10, [%rd45+4096];
	st.shared.u8 	[%r3+288], %rs10;
	ld.global.u8 	%rs11, [%rd45+8192];
	st.shared.u8 	[%r3+320], %rs11;
	ld.global.u8 	%rs12, [%rd45+12288];
	st.shared.u8 	[%r3+352], %rs12;
	ld.global.u8 	%rs13, [%rd45+16384];
	st.shared.u8 	[%r3+384], %rs13;
	ld.global.u8 	%rs14, [%rd45+20480];
	st.shared.u8 	[%r3+416], %rs14;
	ld.global.u8 	%rs15, [%rd45+24576];
	st.shared.u8 	[%r3+448], %rs15;
	ld.global.u8 	%rs16, [%rd45+28672];
	st.shared.u8 	[%r3+480], %rs16;
	ld.global.u8 	%rs17, [%rd44+-16384];
	st.shared.u8 	[%r4], %rs17;
	ld.global.u8 	%rs18, [%rd44+-12288];
	st.shared.u8 	[%r4+32], %rs18;
	ld.global.u8 	%rs19, [%rd44+-8192];
	st.shared.u8 	[%r4+64], %rs19;
	ld.global.u8 	%rs20, [%rd44+-4096];
	st.shared.u8 	[%r4+96], %rs20;
	ld.global.u8 	%rs21, [%rd44];
	st.shared.u8 	[%r4+128], %rs21;
	ld.global.u8 	%rs22, [%rd44+4096];
	st.shared.u8 	[%r4+160], %rs22;
	ld.global.u8 	%rs23, [%rd44+8192];
	st.shared.u8 	[%r4+192], %rs23;
	ld.global.u8 	%rs24, [%rd44+12288];
	st.shared.u8 	[%r4+224], %rs24;
	// begin inline asm
	ldmatrix.sync.aligned.m8n8.x4.shared.b16 {%r31, %r32, %r33, %r34}, [%rd2];
	// end inline asm
	// begin inline asm
	ldmatrix.sync.aligned.m8n8.x2.shared.b16 {%r35, %r36}, [%rd3];
	// end inline asm
	bar.sync 	0;
	// begin inline asm
	mma.sync.aligned.m16n8k32.row.col.s32.s8.s8.s32 {%r56, %r57, %r58, %r59}, {%r31, %r32, %r33, %r34}, {%r35, %r36}, {%r56, %r57, %r58, %r59};
	// end inline asm
	add.s32 	%r15, %r55, 32;
	add.s64 	%rd45, %rd45, 32;
	add.s64 	%rd44, %rd44, 32;
	setp.lt.u32 	%p1, %r55, 4064;
	mov.u32 	%r55, %r15;
	@%p1 bra 	$L__BB0_1;
	cvta.to.global.u64 	%rd35, %rd10;
	shl.b32 	%r51, %r1, 3;
	cvt.u64.u32 	%rd36, %r51;
	add.s64 	%rd37, %rd1, %rd36;
	and.b32  	%r52, %r5, 6;
	cvt.u64.u32 	%rd38, %r52;
	add.s64 	%rd39, %rd37, %rd38;
	shl.b32 	%r53, %r2, 10;
	and.b32  	%r54, %r53, 1044480;
	cvt.u64.u32 	%rd40, %r54;
	add.s64 	%rd41, %rd39, %rd40;
	shl.b64 	%rd42, %rd41, 2;
	add.s64 	%rd43, %rd35, %rd42;
	st.global.v2.u32 	[%rd43], {%r56, %r57};
	st.global.v2.u32 	[%rd43+131072], {%r58, %r59};
	ret;

}


// ===== COMPILED SASS (sm_100) =====

	.target	sm_100

	.elftype	@"ET_EXEC"


//--------------------- .note.nv.tkinfo           --------------------------
	.section	.note.nv.tkinfo,"",@"SHT_NOTE"
	.sectionflags	@"SHF_NOTE_NV_TKINFO"
	.tkinfo
        /*0018*/ 	.word	0x00000002
        /*0030*/ 	.string	""
        /*0030*/ 	.string	"ptxas"
        /*0030*/ 	.string	"Cuda compilation tools, release 13.0, V13.0.88"
        /*0030*/ 	.string	"Build cuda_13.0.r13.0/compiler.36424714_0"
        /*0030*/ 	.string	"-arch sm_100 -m 64 "



//--------------------- .note.nv.cuinfo           --------------------------
	.section	.note.nv.cuinfo,"",@"SHT_NOTE"
	.sectionflags	@"SHF_NOTE_NV_CUINFO"
        /*0018*/ 	.short	0x0002
        /*001a*/ 	.short	0x0064
        /*001c*/ 	.short	0x0082
	.zero		2


//--------------------- .nv.info                  --------------------------
	.section	.nv.info,"",@"SHT_CUDA_INFO"
	.align	4


	//----- nvinfo : EIATTR_REGCOUNT
	.align		4
        /*0000*/ 	.byte	0x04, 0x2f
        /*0002*/ 	.short	(.L_1 - .L_0)
	.align		4
.L_0:
        /*0004*/ 	.word	index@(_Z8gemm_mmaPaS_Pi)
        /*0008*/ 	.word	0x00000020


	//----- nvinfo : EIATTR_FRAME_SIZE
	.align		4
.L_1:
        /*000c*/ 	.byte	0x04, 0x11
        /*000e*/ 	.short	(.L_3 - .L_2)
	.align		4
.L_2:
        /*0010*/ 	.word	index@(_Z8gemm_mmaPaS_Pi)
        /*0014*/ 	.word	0x00000000


	//----- nvinfo : EIATTR_MIN_STACK_SIZE
	.align		4
.L_3:
        /*0018*/ 	.byte	0x04, 0x12
        /*001a*/ 	.short	(.L_5 - .L_4)
	.align		4
.L_4:
        /*001c*/ 	.word	index@(_Z8gemm_mmaPaS_Pi)
        /*0020*/ 	.word	0x00000000
.L_5:


//--------------------- .nv.compat                --------------------------
	.section	.nv.compat,"",@"SHT_CUDA_COMPAT_INFO"
	.align	4
        /*0000*/ 	.byte	0x02, 0x09, 0x00, 0x00, 0x02, 0x02, 0x01, 0x00, 0x02, 0x05, 0x05, 0x00, 0x03, 0x07, 0x01, 0x01
        /*0010*/ 	.byte	0x02, 0x03, 0x00, 0x00, 0x02, 0x06, 0x01, 0x00, 0x04, 0x0b, 0x08, 0x00, 0x01, 0x00, 0x00, 0x00
        /*0020*/ 	.byte	0x00, 0x00, 0x00, 0x00


//--------------------- .nv.info._Z8gemm_mmaPaS_Pi --------------------------
	.section	.nv.info._Z8gemm_mmaPaS_Pi,"",@"SHT_CUDA_INFO"
	.sectionflags	@""
	.align	4


	//----- nvinfo : EIATTR_CUDA_API_VERSION
	.align		4
        /*0000*/ 	.byte	0x04, 0x37
        /*0002*/ 	.short	(.L_7 - .L_6)
.L_6:
        /*0004*/ 	.word	0x00000082


	//----- nvinfo : EIATTR_KPARAM_INFO
	.align		4
.L_7:
        /*0008*/ 	.byte	0x04, 0x17
        /*000a*/ 	.short	(.L_9 - .L_8)
.L_8:
        /*000c*/ 	.word	0x00000000
        /*0010*/ 	.short	0x0002
        /*0012*/ 	.short	0x0010
        /*0014*/ 	.byte	0x00, 0xf5, 0x21, 0x00


	//----- nvinfo : EIATTR_KPARAM_INFO
	.align		4
.L_9:
        /*0018*/ 	.byte	0x04, 0x17
        /*001a*/ 	.short	(.L_11 - .L_10)
.L_10:
        /*001c*/ 	.word	0x00000000
        /*0020*/ 	.short	0x0001
        /*0022*/ 	.short	0x0008
        /*0024*/ 	.byte	0x00, 0xf5, 0x21, 0x00


	//----- nvinfo : EIATTR_KPARAM_INFO
	.align		4
.L_11:
        /*0028*/ 	.byte	0x04, 0x17
        /*002a*/ 	.short	(.L_13 - .L_12)
.L_12:
        /*002c*/ 	.word	0x00000000
        /*0030*/ 	.short	0x0000
        /*0032*/ 	.short	0x0000
        /*0034*/ 	.byte	0x00, 0xf5, 0x21, 0x00


	//----- nvinfo : EIATTR_SPARSE_MMA_MASK
	.align		4
.L_13:
        /*0038*/ 	.byte	0x03, 0x50
        /*003a*/ 	.short	0x0000


	//----- nvinfo : EIATTR_MAXREG_COUNT
	.align		4
        /*003c*/ 	.byte	0x03, 0x1b
        /*003e*/ 	.short	0x00ff


	//----- nvinfo : EIATTR_NUM_BARRIERS
	.align		4
        /*0040*/ 	.byte	0x02, 0x4c
        /*0042*/ 	.byte	0x01
	.zero		1


	//----- nvinfo : EIATTR_MERCURY_ISA_VERSION
	.align		4
        /*0044*/ 	.byte	0x03, 0x5f
        /*0046*/ 	.short	0x0101


	//----- nvinfo : EIATTR_VRC_CTA_INIT_COUNT
	.align		4
        /*0048*/ 	.byte	0x02, 0x4a
	.zero		1
	.zero		1


	//----- nvinfo : EIATTR_EXIT_INSTR_OFFSETS
	.align		4
        /*004c*/ 	.byte	0x04, 0x1c
        /*004e*/ 	.short	(.L_15 - .L_14)


	//   ....[0]....
.L_14:
        /*0050*/ 	.word	0x00000730


	//----- nvinfo : EIATTR_CBANK_PARAM_SIZE
	.align		4
.L_15:
        /*0054*/ 	.byte	0x03, 0x19
        /*0056*/ 	.short	0x0018


	//----- nvinfo : EIATTR_PARAM_CBANK
	.align		4
        /*0058*/ 	.byte	0x04, 0x0a
        /*005a*/ 	.short	(.L_17 - .L_16)
	.align		4
.L_16:
        /*005c*/ 	.word	index@(.nv.constant0._Z8gemm_mmaPaS_Pi)
        /*0060*/ 	.short	0x0380
        /*0062*/ 	.short	0x0018


	//----- nvinfo : EIATTR_SW_WAR
	.align		4
.L_17:
        /*0064*/ 	.byte	0x04, 0x36
        /*0066*/ 	.short	(.L_19 - .L_18)
.L_18:
        /*0068*/ 	.word	0x00000008
.L_19:


//--------------------- .nv.callgraph             --------------------------
	.section	.nv.callgraph,"",@"SHT_CUDA_CALLGRAPH"
	.align	4
	.sectionentsize	8
	.align		4
        /*0000*/ 	.word	0x00000000
	.align		4
        /*0004*/ 	.word	0xffffffff
	.align		4
        /*0008*/ 	.word	0x00000000
	.align		4
        /*000c*/ 	.word	0xfffffffe
	.align		4
        /*0010*/ 	.word	0x00000000
	.align		4
        /*0014*/ 	.word	0xfffffffd
	.align		4
        /*0018*/ 	.word	0x00000000
	.align		4
        /*001c*/ 	.word	0xfffffffc


//--------------------- .text._Z8gemm_mmaPaS_Pi   --------------------------
	.section	.text._Z8gemm_mmaPaS_Pi,"ax",@progbits
	.align	128
        .global         _Z8gemm_mmaPaS_Pi
        .type           _Z8gemm_mmaPaS_Pi,@function
        .size           _Z8gemm_mmaPaS_Pi,(.L_x_2 - _Z8gemm_mmaPaS_Pi)
        .other          _Z8gemm_mmaPaS_Pi,@"STO_CUDA_ENTRY STV_DEFAULT"
_Z8gemm_mmaPaS_Pi:
.text._Z8gemm_mmaPaS_Pi:
[----:B------:R-:W-:Y:S01]  /*0000*/  LDC R1, c[0x0][0x37c] ;  /* 0x0000df00ff017b82 */ /* 0x000fe20000000800 */
[----:B------:R-:W0:Y:S07]  /*0010*/  S2R R0, SR_TID.X ;  /* 0x0000000000007919 */ /* 0x000e2e0000002100 */
[----:B------:R-:W1:Y:S01]  /*0020*/  S2UR UR7, SR_CgaCtaId ;  /* 0x00000000000779c3 */ /* 0x000e620000008800 */
[----:B------:R-:W2:Y:S01]  /*0030*/  LDCU.128 UR12, c[0x0][0x380] ;  /* 0x00007000ff0c77ac */ /* 0x000ea20008000c00 */
[----:B------:R-:W3:Y:S01]  /*0040*/  S2R R2, SR_CTAID.X ;  /* 0x0000000000027919 */ /* 0x000ee20000002500 */
[----:B------:R-:W-:-:S05]  /*0050*/  UMOV UR4, 0x400 ;  /* 0x0000040000047882 */ /* 0x000fca0000000000 */
[----:B------:R-:W4:Y:S08]  /*0060*/  S2UR UR6, SR_CTAID.Y ;  /* 0x00000000000679c3 */ /* 0x000f300000002600 */
[----:B------:R-:W5:Y:S01]  /*0070*/  S2UR UR8, SR_SWINHI ;  /* 0x00000000000879c3 */ /* 0x000f620000002f00 */
[----:B-1----:R-:W-:Y:S02]  /*0080*/  ULEA UR9, UR7, UR4, 0x18 ;  /* 0x0000000407097291 */ /* 0x002fe4000f8ec0ff */
[----:B------:R-:W-:-:S04]  /*0090*/  UIADD3 UR4, UPT, UPT, UR4, 0x200, URZ ;  /* 0x0000020004047890 */ /* 0x000fc8000fffe0ff */
[----:B------:R-:W-:Y:S01]  /*00a0*/  ULEA UR7, UR7, UR4, 0x18 ;  /* 0x0000000407077291 */ /* 0x000fe2000f8ec0ff */
[C---:B0-----:R-:W-:Y:S01]  /*00b0*/  IMAD.SHL.U32 R4, R0.reuse, 0x20, RZ ;  /* 0x0000002000047824 */ /* 0x041fe200078e00ff */
[----:B----4-:R-:W-:Y:S01]  /*00c0*/  USHF.L.U32 UR6, UR6, 0x10, URZ ;  /* 0x0000001006067899 */ /* 0x010fe200080006ff */
[C---:B------:R-:W-:Y:S01]  /*00d0*/  IMAD.SHL.U32 R3, R0.reuse, 0x2, RZ ;  /* 0x0000000200037824 */ /* 0x040fe200078e00ff */
[----:B------:R-:W-:Y:S01]  /*00e0*/  LOP3.LUT R15, R0, 0x3f0, RZ, 0xc0, !PT ;  /* 0x000003f0000f7812 */ /* 0x000fe200078ec0ff */
[----:B---3--:R-:W-:Y:S01]  /*00f0*/  IMAD.SHL.U32 R5, R2, 0x8000, RZ ;  /* 0x0000800002057824 */ /* 0x008fe200078e00ff */
[C---:B------:R-:W-:Y:S02]  /*0100*/  LOP3.LUT R14, R4.reuse, 0x1e0, RZ, 0xc0, !PT ;  /* 0x000001e0040e7812 */ /* 0x040fe400078ec0ff */
[----:B------:R-:W-:Y:S02]  /*0110*/  LOP3.LUT R4, R4, 0xe0, RZ, 0xc0, !PT ;  /* 0x000000e004047812 */ /* 0x000fe400078ec0ff */
[C---:B------:R-:W-:Y:S01]  /*0120*/  LOP3.LUT R7, R0.reuse, R5, RZ, 0xfc, !PT ;  /* 0x0000000500077212 */ /* 0x040fe200078efcff */
[----:B------:R-:W-:Y:S01]  /*0130*/  UMOV UR10, UR9 ;  /* 0x00000009000a7c82 */ /* 0x000fe20008000000 */
[----:B-----5:R-:W-:Y:S01]  /*0140*/  UMOV UR11, UR8 ;  /* 0x00000008000b7c82 */ /* 0x020fe20008000000 */
[----:B------:R-:W-:Y:S01]  /*0150*/  LOP3.LUT R5, R3, 0x10, RZ, 0xc0, !PT ;  /* 0x0000001003057812 */ /* 0x000fe200078ec0ff */
[----:B------:R-:W-:Y:S01]  /*0160*/  UMOV UR4, UR7 ;  /* 0x0000000700047c82 */ /* 0x000fe20008000000 */
[----:B------:R-:W-:Y:S01]  /*0170*/  UMOV UR5, UR8 ;  /* 0x0000000800057c82 */ /* 0x000fe20008000000 */
[----:B------:R-:W-:-:S02]  /*0180*/  LOP3.LUT R6, R0, UR6, RZ, 0xfc, !PT ;  /* 0x0000000600067c12 */ /* 0x000fc4000f8efcff */
[----:B------:R-:W-:Y:S02]  /*0190*/  IADD3 R14, P5, P6, R14, UR10, R15 ;  /* 0x0000000a0e0e7c10 */ /* 0x000fe4000febe00f */
[----:B------:R-:W-:Y:S01]  /*01a0*/  IADD3 R4, P3, P4, R5, UR4, R4 ;  /* 0x0000000405047c10 */ /* 0x000fe2000fc7e004 */
[----:B------:R-:W-:Y:S01]  /*01b0*/  UMOV UR4, URZ ;  /* 0x000000ff00047c82 */ /* 0x000fe20008000000 */
[----:B--2---:R-:W-:Y:S02]  /*01c0*/  IADD3 R6, P2, PT, R6, UR12, RZ ;  /* 0x0000000c06067c10 */ /* 0x004fe4000ff5e0ff */
[----:B------:R-:W-:Y:S02]  /*01d0*/  IADD3 R7, P0, PT, R7, UR14, RZ ;  /* 0x0000000e07077c10 */ /* 0x000fe4000ff1e0ff */
[----:B------:R-:W-:Y:S01]  /*01e0*/  IADD3.X R15, PT, PT, RZ, UR11, RZ, P5, P6 ;  /* 0x0000000bff0f7c10 */ /* 0x000fe2000afec4ff */
[----:B------:R-:W0:Y:S01]  /*01f0*/  LDCU.64 UR10, c[0x0][0x358] ;  /* 0x00006b00ff0a77ac */ /* 0x000e220008000a00 */
[----:B------:R-:W-:-:S02]  /*0200*/  IADD3.X R5, PT, PT, RZ, UR5, RZ, P3, P4 ;  /* 0x00000005ff057c10 */ /* 0x000fc40009fe84ff */
[----:B------:R-:W-:Y:S02]  /*0210*/  IADD3 R12, P1, PT, R6, 0x8000, RZ ;  /* 0x00008000060c7810 */ /* 0x000fe40007f3e0ff */
[----:B------:R-:W-:Y:S02]  /*0220*/  IADD3 R8, P5, PT, R7, 0x4000, RZ ;  /* 0x0000400007087810 */ /* 0x000fe40007fbe0ff */
[----:B------:R-:W-:Y:S02]  /*0230*/  CS2R R6, SRZ ;  /* 0x0000000000067805 */ /* 0x000fe4000001ff00 */
[----:B------:R-:W-:Y:S02]  /*0240*/  MOV R14, R14 ;  /* 0x0000000e000e7202 */ /* 0x000fe40000000f00 */
[----:B------:R-:W-:Y:S02]  /*0250*/  MOV R15, R4 ;  /* 0x00000004000f7202 */ /* 0x000fe40000000f00 */
[----:B------:R-:W-:-:S02]  /*0260*/  CS2R R4, SRZ ;  /* 0x0000000000047805 */ /* 0x000fc4000001ff00 */
[----:B------:R-:W-:Y:S02]  /*0270*/  IADD3.X R13, PT, PT, RZ, UR13, RZ, P1, P2 ;  /* 0x0000000dff0d7c10 */ /* 0x000fe40008fe44ff */
[----:B------:R-:W-:-:S07]  /*0280*/  IADD3.X R17, PT, PT, RZ, UR15, RZ, P5, P0 ;  /* 0x0000000fff117c10 */ /* 0x000fce000afe04ff */
.L_x_0:
[----:B0-----:R-:W2:Y:S04]  /*0290*/  LDG.E.U8 R16, desc[UR10][R12.64+0x1000] ;  /* 0x0010000a0c107981 */ /* 0x001ea8000c1e1100 */
[----:B------:R-:W3:Y:S04]  /*02a0*/  LDG.E.U8 R9, desc[UR10][R12.64+-0x8000] ;  /* 0xff80000a0c097981 */ /* 0x000ee8000c1e1100 */
[----:B------:R-:W4:Y:S04]  /*02b0*/  LDG.E.U8 R11, desc[UR10][R12.64+-0x7000] ;  /* 0xff90000a0c0b7981 */ /* 0x000f28000c1e1100 */
[----:B------:R-:W5:Y:S04]  /*02c0*/  LDG.E.U8 R19, desc[UR10][R12.64+-0x6000] ;  /* 0xffa0000a0c137981 */ /* 0x000f68000c1e1100 */
[----:B------:R-:W5:Y:S04]  /*02d0*/  LDG.E.U8 R21, desc[UR10][R12.64+-0x5000] ;  /* 0xffb0000a0c157981 */ /* 0x000f68000c1e1100 */
[----:B------:R-:W5:Y:S04]  /*02e0*/  LDG.E.U8 R23, desc[UR10][R12.64+-0x4000] ;  /* 0xffc0000a0c177981 */ /* 0x000f68000c1e1100 */
[----:B------:R-:W5:Y:S04]  /*02f0*/  LDG.E.U8 R25, desc[UR10][R12.64+-0x3000] ;  /* 0xffd0000a0c197981 */ /* 0x000f68000c1e1100 */
[----:B------:R-:W5:Y:S04]  /*0300*/  LDG.E.U8 R27, desc[UR10][R12.64+-0x2000] ;  /* 0xffe0000a0c1b7981 */ /* 0x000f68000c1e1100 */
[----:B------:R-:W5:Y:S04]  /*0310*/  LDG.E.U8 R29, desc[UR10][R12.64+-0x1000] ;  /* 0xfff0000a0c1d7981 */ /* 0x000f68000c1e1100 */
[----:B------:R-:W5:Y:S04]  /*0320*/  LDG.E.U8 R18, desc[UR10][R12.64+0x2000] ;  /* 0x0020000a0c127981 */ /* 0x000f68000c1e1100 */
[----:B------:R-:W5:Y:S04]  /*0330*/  LDG.E.U8 R10, desc[UR10][R12.64] ;  /* 0x0000000a0c0a7981 */ /* 0x000f68000c1e1100 */
[----:B--2---:R0:W-:Y:S04]  /*0340*/  STS.U8 [R0+UR9+0x120], R16 ;  /* 0x0001201000007988 */ /* 0x0041e80008000009 */
[----:B---3--:R1:W-:Y:S01]  /*0350*/  STS.U8 [R0+UR9], R9 ;  /* 0x0000000900007988 */ /* 0x0083e20008000009 */
[----:B0-----:R-:W-:-:S03]  /*0360*/  IMAD.MOV.U32 R16, RZ, RZ, R8 ;  /* 0x000000ffff107224 */ /* 0x001fc600078e0008 */
[----:B----4-:R0:W-:Y:S04]  /*0370*/  STS.U8 [R0+UR9+0x20], R11 ;  /* 0x0000200b00007988 */ /* 0x0101e80008000009 */
[----:B-----5:R2:W-:Y:S04]  /*0380*/  STS.U8 [R0+UR9+0x40], R19 ;  /* 0x0000401300007988 */ /* 0x0205e80008000009 */
[----:B------:R3:W-:Y:S04]  /*0390*/  STS.U8 [R0+UR9+0x60], R21 ;  /* 0x0000601500007988 */ /* 0x0007e80008000009 */
[----:B------:R4:W-:Y:S04]  /*03a0*/  STS.U8 [R0+UR9+0x80], R23 ;  /* 0x0000801700007988 */ /* 0x0009e80008000009 */
[----:B------:R5:W-:Y:S04]  /*03b0*/  STS.U8 [R0+UR9+0xa0], R25 ;  /* 0x0000a01900007988 */ /* 0x000be80008000009 */
[----:B------:R5:W-:Y:S04]  /*03c0*/  STS.U8 [R0+UR9+0xc0], R27 ;  /* 0x0000c01b00007988 */ /* 0x000be80008000009 */
[----:B------:R5:W-:Y:S04]  /*03d0*/  STS.U8 [R0+UR9+0xe0], R29 ;  /* 0x0000e01d00007988 */ /* 0x000be80008000009 */
[----:B------:R5:W-:Y:S04]  /*03e0*/  STS.U8 [R0+UR9+0x140], R18 ;  /* 0x0001401200007988 */ /* 0x000be80008000009 */
[----:B-1----:R-:W5:Y:S04]  /*03f0*/  LDG.E.U8 R9, desc[UR10][R12.64+0x3000] ;  /* 0x0030000a0c097981 */ /* 0x002f68000c1e1100 */
[----:B0-----:R-:W5:Y:S04]  /*0400*/  LDG.E.U8 R11, desc[UR10][R12.64+0x4000] ;  /* 0x0040000a0c0b7981 */ /* 0x001f68000c1e1100 */
[----:B--2---:R-:W2:Y:S04]  /*0410*/  LDG.E.U8 R19, desc[UR10][R12.64+0x5000] ;  /* 0x0050000a0c137981 */ /* 0x004ea8000c1e1100 */
[----:B---3--:R-:W3:Y:S04]  /*0420*/  LDG.E.U8 R21, desc[UR10][R12.64+0x6000] ;  /* 0x0060000a0c157981 */ /* 0x008ee8000c1e1100 */
[----:B----4-:R0:W4:Y:S04]  /*0430*/  LDG.E.U8 R23, desc[UR10][R12.64+0x7000] ;  /* 0x0070000a0c177981 */ /* 0x010128000c1e1100 */
[----:B-----5:R-:W5:Y:S04]  /*0440*/  LDG.E.U8 R25, desc[UR10][R16.64+-0x4000] ;  /* 0xffc0000a10197981 */ /* 0x020f68000c1e1100 */
[----:B------:R-:W5:Y:S04]  /*0450*/  LDG.E.U8 R27, desc[UR10][R16.64+-0x3000] ;  /* 0xffd0000a101b7981 */ /* 0x000f68000c1e1100 */
[----:B------:R-:W5:Y:S04]  /*0460*/  LDG.E.U8 R29, desc[UR10][R16.64+-0x2000] ;  /* 0xffe0000a101d7981 */ /* 0x000f68000c1e1100 */
[----:B------:R-:W5:Y:S04]  /*0470*/  LDG.E.U8 R20, desc[UR10][R16.64+-0x1000] ;  /* 0xfff0000a10147981 */ /* 0x000f68000c1e1100 */
[----:B------:R-:W5:Y:S04]  /*0480*/  LDG.E.U8 R18, desc[UR10][R16.64] ;  /* 0x0000000a10127981 */ /* 0x000f68000c1e1100 */
[----:B------:R-:W5:Y:S04]  /*0490*/  LDG.E.U8 R22, desc[UR10][R16.64+0x1000] ;  /* 0x0010000a10167981 */ /* 0x000f68000c1e1100 */
[----:B------:R-:W5:Y:S04]  /*04a0*/  LDG.E.U8 R24, desc[UR10][R16.64+0x2000] ;  /* 0x0020000a10187981 */ /* 0x000f68000c1e1100 */
[----:B------:R-:W5:Y:S04]  /*04b0*/  LDG.E.U8 R26, desc[UR10][R16.64+0x3000] ;  /* 0x0030000a101a7981 */ /* 0x000f68000c1e1100 */
[----:B------:R-:W-:Y:S01]  /*04c0*/  STS.U8 [R0+UR9+0x100], R10 ;  /* 0x0001000a00007988 */ /* 0x000fe20008000009 */
[----:B------:R-:W-:Y:S01]  /*04d0*/  UISETP.GE.U32.AND UP0, UPT, UR4, 0xfe0, UPT ;  /* 0x00000fe00400788c */ /* 0x000fe2000bf06070 */
[----:B0-----:R-:W-:Y:S01]  /*04e0*/  IADD3 R12, P0, PT, R12, 0x20, RZ ;  /* 0x000000200c0c7810 */ /* 0x001fe20007f1e0ff */
[----:B------:R-:W-:-:S04]  /*04f0*/  UIADD3 UR5, UPT, UPT, UR4, 0x20, URZ ;  /* 0x0000002004057890 */ /* 0x000fc8000fffe0ff */
[----:B------:R-:W-:-:S03]  /*0500*/  IMAD.X R13, RZ, RZ, R13, P0 ;  /* 0x000000ffff0d7224 */ /* 0x000fc600000e060d */
[----:B------:R-:W-:Y:S01]  /*0510*/  UMOV UR4, UR5 ;  /* 0x0000000500047c82 */ /* 0x000fe20008000000 */
[----:B------:R-:W-:Y:S04]  /*0520*/  STS.U8 [R0+UR9+0x160], R9 ;  /* 0x0001600900007988 */ /* 0x000fe80008000009 */
[----:B------:R-:W-:Y:S04]  /*0530*/  STS.U8 [R0+UR9+0x180], R11 ;  /* 0x0001800b00007988 */ /* 0x000fe80008000009 */
[----:B--2---:R-:W-:Y:S04]  /*0540*/  STS.U8 [R0+UR9+0x1a0], R19 ;  /* 0x0001a01300007988 */ /* 0x004fe80008000009 */
[----:B---3--:R-:W-:Y:S04]  /*0550*/  STS.U8 [R0+UR9+0x1c0], R21 ;  /* 0x0001c01500007988 */ /* 0x008fe80008000009 */
[----:B----4-:R-:W-:Y:S04]  /*0560*/  STS.U8 [R0+UR9+0x1e0], R23 ;  /* 0x0001e01700007988 */ /* 0x010fe80008000009 */
[----:B-----5:R-:W-:Y:S04]  /*0570*/  STS.U8 [R0+UR7], R25 ;  /* 0x0000001900007988 */ /* 0x020fe80008000007 */
[----:B------:R-:W-:Y:S04]  /*0580*/  STS.U8 [R0+UR7+0x20], R27 ;  /* 0x0000201b00007988 */ /* 0x000fe80008000007 */
[----:B------:R-:W-:Y:S04]  /*0590*/  STS.U8 [R0+UR7+0x40], R29 ;  /* 0x0000401d00007988 */ /* 0x000fe80008000007 */
[----:B------:R-:W-:Y:S04]  /*05a0*/  STS.U8 [R0+UR7+0x60], R20 ;  /* 0x0000601400007988 */ /* 0x000fe80008000007 */
[----:B------:R-:W-:Y:S04]  /*05b0*/  STS.U8 [R0+UR7+0x80], R18 ;  /* 0x0000801200007988 */ /* 0x000fe80008000007 */
[----:B------:R-:W-:Y:S04]  /*05c0*/  STS.U8 [R0+UR7+0xa0], R22 ;  /* 0x0000a01600007988 */ /* 0x000fe80008000007 */
[----:B------:R-:W-:Y:S04]  /*05d0*/  STS.U8 [R0+UR7+0xc0], R24 ;  /* 0x0000c01800007988 */ /* 0x000fe80008000007 */
[----:B------:R-:W-:Y:S04]  /*05e0*/  STS.U8 [R0+UR7+0xe0], R26 ;  /* 0x0000e01a00007988 */ /* 0x000fe80008000007 */
[----:B------:R-:W-:Y:S04]  /*05f0*/  LDSM.16.M88.2 R18, [R15] ;  /* 0x000000000f12783b */ /* 0x000fe80000000100 */
[----:B------:R-:W0:Y:S02]  /*0600*/  LDSM.16.M88.4 R8, [R14] ;  /* 0x000000000e08783b */ /* 0x000e240000000200 */
[----:B0-----:R-:W-:Y:S01]  /*0610*/  IMMA.16832.S8.S8 R4, R8.ROW, R18.COL, R4 ;  /* 0x0000001208047237 */ /* 0x001fe20000405c04 */
[----:B------:R-:W-:Y:S01]  /*0620*/  BAR.SYNC.DEFER_BLOCKING 0x0 ;  /* 0x0000000000007b1d */ /* 0x000fe20000010000 */
[----:B------:R-:W-:-:S05]  /*0630*/  IADD3 R8, P1, PT, R16, 0x20, RZ ;  /* 0x0000002010087810 */ /* 0x000fca0007f3e0ff */
[----:B------:R-:W-:Y:S01]  /*0640*/  IMAD.X R17, RZ, RZ, R17, P1 ;  /* 0x000000ffff117224 */ /* 0x000fe200008e0611 */
[----:B------:R-:W-:-:S12]  /*0650*/  BRA.U !UP0, `(.L_x_0) ;  /* 0xfffffffd080c7547 */ /* 0x000fd8000b83ffff */
[----:B------:R-:W0:Y:S01]  /*0660*/  LDCU.64 UR4, c[0x0][0x390] ;  /* 0x00007200ff0477ac */ /* 0x000e220008000a00 */
[----:B------:R-:W-:Y:S01]  /*0670*/  IMAD.SHL.U32 R2, R2, 0x8, RZ ;  /* 0x0000000802027824 */ /* 0x000fe200078e00ff */
[----:B------:R-:W-:Y:S01]  /*0680*/  LOP3.LUT R3, R3, 0x6, RZ, 0xc0, !PT ;  /* 0x0000000603037812 */ /* 0x000fe200078ec0ff */
[----:B------:R-:W-:-:S03]  /*0690*/  IMAD.SHL.U32 R0, R0, 0x400, RZ ;  /* 0x0000040000007824 */ /* 0x000fc600078e00ff */
[----:B------:R-:W-:Y:S02]  /*06a0*/  IADD3 R3, P0, P1, R3, UR6, R2 ;  /* 0x0000000603037c10 */ /* 0x000fe4000f91e002 */
[----:B------:R-:W-:-:S04]  /*06b0*/  LOP3.LUT R0, R0, 0xff000, RZ, 0xc0, !PT ;  /* 0x000ff00000007812 */ /* 0x000fc800078ec0ff */
[----:B------:R-:W-:Y:S02]  /*06c0*/  IADD3 R0, P2, PT, R0, R3, RZ ;  /* 0x0000000300007210 */ /* 0x000fe40007f5e0ff */
[----:B------:R-:W-:Y:S02]  /*06d0*/  IADD3.X R3, PT, PT, RZ, RZ, RZ, P0, P1 ;  /* 0x000000ffff037210 */ /* 0x000fe400007e24ff */
[----:B0-----:R-:W-:-:S03]  /*06e0*/  LEA R2, P0, R0, UR4, 0x2 ;  /* 0x0000000400027c11 */ /* 0x001fc6000f8010ff */
[----:B------:R-:W-:-:S05]  /*06f0*/  IMAD.X R3, RZ, RZ, R3, P2 ;  /* 0x000000ffff037224 */ /* 0x000fca00010e0603 */
[----:B------:R-:W-:-:S05]  /*0700*/  LEA.HI.X R3, R0, UR5, R3, 0x2, P0 ;  /* 0x0000000500037c11 */ /* 0x000fca00080f1403 */
[----:B------:R-:W-:Y:S04]  /*0710*/  STG.E.64 desc[UR10][R2.64], R4 ;  /* 0x0000000402007986 */ /* 0x000fe8000c101b0a */
[----:B------:R-:W-:Y:S01]  /*0720*/  STG.E.64 desc[UR10][R2.64+0x20000], R6 ;  /* 0x0200000602007986 */ /* 0x000fe2000c101b0a */
[----:B------:R-:W-:Y:S05]  /*0730*/  EXIT ;  /* 0x000000000000794d */ /* 0x000fea0003800000 */
.L_x_1:
[----:B------:R-:W-:-:S00]  /*0740*/  BRA `(.L_x_1) ;  /* 0xfffffffc00fc7947 */ /* 0x000fc0000383ffff */
[----:B------:R-:W-:-:S00]  /*0750*/  NOP ;  /* 0x0000000000007918 */ /* 0x000fc00000000000 */
        /* <DEDUP_REMOVED lines=10> */
.L_x_2:


//--------------------- .nv.shared._Z8gemm_mmaPaS_Pi --------------------------
	.section	.nv.shared._Z8gemm_mmaPaS_Pi,"aw",@nobits
	.sectionflags	@""
	.align	128
.nv.shared._Z8gemm_mmaPaS_Pi:
	.zero		1792


//--------------------- .nv.shared.reserved.0     --------------------------
	.section	.nv.shared.reserved.0,"aw",@nobits
	.weak		__nv_reservedSMEM_offset_0_alias
	.size		__nv_reservedSMEM_offset_0_alias, 0, 64
	.other		__nv_reservedSMEM_offset_0_alias,@"STO_CUDA_RESERVED_SHARED STV_DEFAULT"
__nv_reservedSMEM_offset_0_alias:
	.zero		0
	.zero		64


//--------------------- .nv.constant0._Z8gemm_mmaPaS_Pi --------------------------
	.section	.nv.constant0._Z8gemm_mmaPaS_Pi,"a",@progbits
	.sectionflags	@""
	.align	4
.nv.constant0._Z8gemm_mmaPaS_Pi:
	.zero		920


//--------------------- SYMBOLS --------------------------

	.type		.nv.reservedSmem.offset0,@object
	.size		.nv.reservedSmem.offset0,0x4
	.type		.nv.reservedSmem.cap,@object
	.size		.nv.reservedSmem.cap,0x4
